//
// Generated by NVIDIA NVVM Compiler
//
// Compiler Build ID: CL-36424714
// Cuda compilation tools, release 13.0, V13.0.88
// Based on NVVM 20.0.0
//

.version 9.0
.target sm_100
.address_size 64

	// .globl	_Z12multi_matrixPxS_S_i

.visible .entry _Z12multi_matrixPxS_S_i(
	.param .u64 .ptr .align 1 _Z12multi_matrixPxS_S_i_param_0,
	.param .u64 .ptr .align 1 _Z12multi_matrixPxS_S_i_param_1,
	.param .u64 .ptr .align 1 _Z12multi_matrixPxS_S_i_param_2,
	.param .u32 _Z12multi_matrixPxS_S_i_param_3
)
{
	.reg .pred 	%p<16>;
	.reg .b32 	%r<94>;
	.reg .b64 	%rd<116>;

	ld.param.u64 	%rd16, [_Z12multi_matrixPxS_S_i_param_0];
	ld.param.u64 	%rd17, [_Z12multi_matrixPxS_S_i_param_1];
	ld.param.u64 	%rd18, [_Z12multi_matrixPxS_S_i_param_2];
	ld.param.u32 	%r52, [_Z12multi_matrixPxS_S_i_param_3];
	cvta.to.global.u64 	%rd1, %rd17;
	cvta.to.global.u64 	%rd2, %rd16;
	cvta.to.global.u64 	%rd3, %rd18;
	mov.u32 	%r53, %tid.x;
	mov.u32 	%r54, %ntid.x;
	mov.u32 	%r55, %ctaid.x;
	mad.lo.s32 	%r78, %r54, %r55, %r53;
	mov.u32 	%r56, %nctaid.x;
	mul.lo.s32 	%r2, %r54, %r56;
	mov.u32 	%r57, %tid.y;
	mov.u32 	%r3, %ntid.y;
	mov.u32 	%r58, %ctaid.y;
	mad.lo.s32 	%r4, %r3, %r58, %r57;
	setp.ge.s32 	%p1, %r78, %r52;
	@%p1 bra 	$L__BB0_21;
	setp.gt.s32 	%p2, %r52, 0;
	@%p2 bra 	$L__BB0_2;
	bra.uni 	$L__BB0_18;
$L__BB0_2:
	and.b32  	%r5, %r52, 7;
	and.b32  	%r6, %r52, 2147483640;
	neg.s32 	%r7, %r6;
	shl.b32 	%r8, %r52, 3;
	shl.b32 	%r9, %r52, 1;
	mul.lo.s32 	%r10, %r52, 5;
	mul.lo.s32 	%r11, %r52, 6;
	mov.u32 	%r60, %nctaid.y;
	mul.lo.s32 	%r12, %r3, %r60;
$L__BB0_3:
	setp.lt.s32 	%p5, %r4, %r52;
	@%p5 bra 	$L__BB0_5;
$L__BB0_4:
	add.s32 	%r78, %r78, %r2;
	setp.lt.s32 	%p15, %r78, %r52;
	@%p15 bra 	$L__BB0_3;
	bra.uni 	$L__BB0_21;
$L__BB0_5:
	mul.lo.s32 	%r15, %r78, %r52;
	mov.u32 	%r79, %r4;
$L__BB0_6:
	add.s32 	%r62, %r52, -1;
	setp.lt.u32 	%p6, %r62, 7;
	mov.b64 	%rd115, 0;
	mov.b32 	%r91, 0;
	@%p6 bra 	$L__BB0_9;
	add.s32 	%r88, %r52, %r79;
	add.s32 	%r87, %r9, %r79;
	mad.lo.s32 	%r86, %r52, 3, %r79;
	shl.b32 	%r63, %r52, 2;
	add.s32 	%r85, %r63, %r79;
	add.s32 	%r84, %r10, %r79;
	add.s32 	%r83, %r11, %r79;
	mad.lo.s32 	%r82, %r52, 7, %r79;
	mov.b64 	%rd115, 0;
	mov.u32 	%r80, %r15;
	mov.u32 	%r81, %r79;
	mov.u32 	%r89, %r7;
$L__BB0_8:
	.pragma "nounroll";
	mul.wide.s32 	%rd25, %r80, 8;
	add.s64 	%rd26, %rd2, %rd25;
	ld.global.u64 	%rd27, [%rd26];
	mul.wide.u32 	%rd28, %r81, 8;
	add.s64 	%rd29, %rd1, %rd28;
	ld.global.u64 	%rd30, [%rd29];
	mad.lo.s64 	%rd31, %rd30, %rd27, %rd115;
	ld.global.u64 	%rd32, [%rd26+8];
	mul.wide.u32 	%rd33, %r88, 8;
	add.s64 	%rd34, %rd1, %rd33;
	ld.global.u64 	%rd35, [%rd34];
	mad.lo.s64 	%rd36, %rd35, %rd32, %rd31;
	ld.global.u64 	%rd37, [%rd26+16];
	mul.wide.u32 	%rd38, %r87, 8;
	add.s64 	%rd39, %rd1, %rd38;
	ld.global.u64 	%rd40, [%rd39];
	mad.lo.s64 	%rd41, %rd40, %rd37, %rd36;
	ld.global.u64 	%rd42, [%rd26+24];
	mul.wide.u32 	%rd43, %r86, 8;
	add.s64 	%rd44, %rd1, %rd43;
	ld.global.u64 	%rd45, [%rd44];
	mad.lo.s64 	%rd46, %rd45, %rd42, %rd41;
	ld.global.u64 	%rd47, [%rd26+32];
	mul.wide.u32 	%rd48, %r85, 8;
	add.s64 	%rd49, %rd1, %rd48;
	ld.global.u64 	%rd50, [%rd49];
	mad.lo.s64 	%rd51, %rd50, %rd47, %rd46;
	ld.global.u64 	%rd52, [%rd26+40];
	mul.wide.u32 	%rd53, %r84, 8;
	add.s64 	%rd54, %rd1, %rd53;
	ld.global.u64 	%rd55, [%rd54];
	mad.lo.s64 	%rd56, %rd55, %rd52, %rd51;
	ld.global.u64 	%rd57, [%rd26+48];
	mul.wide.u32 	%rd58, %r83, 8;
	add.s64 	%rd59, %rd1, %rd58;
	ld.global.u64 	%rd60, [%rd59];
	mad.lo.s64 	%rd61, %rd60, %rd57, %rd56;
	ld.global.u64 	%rd62, [%rd26+56];
	mul.wide.u32 	%rd63, %r82, 8;
	add.s64 	%rd64, %rd1, %rd63;
	ld.global.u64 	%rd65, [%rd64];
	mad.lo.s64 	%rd115, %rd65, %rd62, %rd61;
	add.s32 	%r89, %r89, 8;
	add.s32 	%r88, %r88, %r8;
	add.s32 	%r87, %r87, %r8;
	add.s32 	%r86, %r86, %r8;
	add.s32 	%r85, %r85, %r8;
	add.s32 	%r84, %r84, %r8;
	add.s32 	%r83, %r83, %r8;
	add.s32 	%r82, %r82, %r8;
	add.s32 	%r81, %r81, %r8;
	add.s32 	%r80, %r80, 8;
	setp.ne.s32 	%p7, %r89, 0;
	mov.u32 	%r91, %r6;
	@%p7 bra 	$L__BB0_8;
$L__BB0_9:
	setp.eq.s32 	%p8, %r5, 0;
	@%p8 bra 	$L__BB0_17;
	add.s32 	%r64, %r5, -1;
	setp.lt.u32 	%p9, %r64, 3;
	@%p9 bra 	$L__BB0_12;
	add.s32 	%r65, %r91, %r15;
	mul.wide.s32 	%rd67, %r65, 8;
	add.s64 	%rd68, %rd2, %rd67;
	ld.global.u64 	%rd69, [%rd68];
	mad.lo.s32 	%r66, %r91, %r52, %r79;
	mul.wide.u32 	%rd70, %r66, 8;
	add.s64 	%rd71, %rd1, %rd70;
	ld.global.u64 	%rd72, [%rd71];
	mad.lo.s64 	%rd73, %rd72, %rd69, %rd115;
	ld.global.u64 	%rd74, [%rd68+8];
	add.s32 	%r67, %r66, %r52;
	mul.wide.u32 	%rd75, %r67, 8;
	add.s64 	%rd76, %rd1, %rd75;
	ld.global.u64 	%rd77, [%rd76];
	mad.lo.s64 	%rd78, %rd77, %rd74, %rd73;
	ld.global.u64 	%rd79, [%rd68+16];
	add.s32 	%r68, %r67, %r52;
	mul.wide.u32 	%rd80, %r68, 8;
	add.s64 	%rd81, %rd1, %rd80;
	ld.global.u64 	%rd82, [%rd81];
	mad.lo.s64 	%rd83, %rd82, %rd79, %rd78;
	ld.global.u64 	%rd84, [%rd68+24];
	add.s32 	%r69, %r68, %r52;
	mul.wide.u32 	%rd85, %r69, 8;
	add.s64 	%rd86, %rd1, %rd85;
	ld.global.u64 	%rd87, [%rd86];
	mad.lo.s64 	%rd115, %rd87, %rd84, %rd83;
	add.s32 	%r91, %r91, 4;
$L__BB0_12:
	and.b32  	%r70, %r52, 3;
	setp.eq.s32 	%p10, %r70, 0;
	@%p10 bra 	$L__BB0_17;
	setp.eq.s32 	%p11, %r70, 1;
	@%p11 bra 	$L__BB0_15;
	add.s32 	%r71, %r91, %r15;
	mul.wide.s32 	%rd89, %r71, 8;
	add.s64 	%rd90, %rd2, %rd89;
	ld.global.u64 	%rd91, [%rd90];
	mad.lo.s32 	%r72, %r91, %r52, %r79;
	mul.wide.u32 	%rd92, %r72, 8;
	add.s64 	%rd93, %rd1, %rd92;
	ld.global.u64 	%rd94, [%rd93];
	mad.lo.s64 	%rd95, %rd94, %rd91, %rd115;
	ld.global.u64 	%rd96, [%rd90+8];
	add.s32 	%r73, %r72, %r52;
	mul.wide.u32 	%rd97, %r73, 8;
	add.s64 	%rd98, %rd1, %rd97;
	ld.global.u64 	%rd99, [%rd98];
	mad.lo.s64 	%rd115, %rd99, %rd96, %rd95;
	add.s32 	%r91, %r91, 2;
$L__BB0_15:
	and.b32  	%r74, %r52, 1;
	setp.eq.b32 	%p12, %r74, 1;
	not.pred 	%p13, %p12;
	@%p13 bra 	$L__BB0_17;
	add.s32 	%r75, %r91, %r15;
	mul.wide.s32 	%rd100, %r75, 8;
	add.s64 	%rd101, %rd2, %rd100;
	ld.global.u64 	%rd102, [%rd101];
	mad.lo.s32 	%r76, %r91, %r52, %r79;
	mul.wide.u32 	%rd103, %r76, 8;
	add.s64 	%rd104, %rd1, %rd103;
	ld.global.u64 	%rd105, [%rd104];
	mad.lo.s64 	%rd115, %rd105, %rd102, %rd115;
$L__BB0_17:
	add.s32 	%r77, %r79, %r15;
	mul.wide.s32 	%rd106, %r77, 8;
	add.s64 	%rd107, %rd3, %rd106;
	st.global.u64 	[%rd107], %rd115;
	add.s32 	%r79, %r79, %r12;
	setp.lt.s32 	%p14, %r79, %r52;
	@%p14 bra 	$L__BB0_6;
	bra.uni 	$L__BB0_4;
$L__BB0_18:
	setp.ge.s32 	%p3, %r4, %r52;
	@%p3 bra 	$L__BB0_20;
	mad.lo.s32 	%r59, %r78, %r52, %r4;
	mul.wide.s32 	%rd19, %r59, 8;
	add.s64 	%rd20, %rd3, %rd19;
	mov.b64 	%rd21, 0;
	st.global.u64 	[%rd20], %rd21;
$L__BB0_20:
	add.s32 	%r78, %r78, %r2;
	setp.lt.s32 	%p4, %r78, %r52;
	@%p4 bra 	$L__BB0_18;
$L__BB0_21:
	ret;

}


// ===== COMPILED SASS (sm_100) =====

	.target	sm_100

	.elftype	@"ET_EXEC"


//--------------------- .note.nv.tkinfo           --------------------------
	.section	.note.nv.tkinfo,"",@"SHT_NOTE"
	.sectionflags	@"SHF_NOTE_NV_TKINFO"
	.tkinfo
        /*0018*/ 	.word	0x00000002
        /*0030*/ 	.string	""
        /*0030*/ 	.string	"ptxas"
        /*0030*/ 	.string	"Cuda compilation tools, release 13.0, V13.0.88"
        /*0030*/ 	.string	"Build cuda_13.0.r13.0/compiler.36424714_0"
        /*0030*/ 	.string	"-arch sm_100 -m 64 "



//--------------------- .note.nv.cuinfo           --------------------------
	.section	.note.nv.cuinfo,"",@"SHT_NOTE"
	.sectionflags	@"SHF_NOTE_NV_CUINFO"
        /*0018*/ 	.short	0x0002
        /*001a*/ 	.short	0x0064
        /*001c*/ 	.short	0x0082
	.zero		2


//--------------------- .nv.info                  --------------------------
	.section	.nv.info,"",@"SHT_CUDA_INFO"
	.align	4


	//----- nvinfo : EIATTR_REGCOUNT
	.align		4
        /*0000*/ 	.byte	0x04, 0x2f
        /*0002*/ 	.short	(.L_1 - .L_0)
	.align		4
.L_0:
        /*0004*/ 	.word	index@(_Z12multi_matrixPxS_S_i)
        /*0008*/ 	.word	0x00000020


	//----- nvinfo : EIATTR_FRAME_SIZE
	.align		4
.L_1:
        /*000c*/ 	.byte	0x04, 0x11
        /*000e*/ 	.short	(.L_3 - .L_2)
	.align		4
.L_2:
        /*0010*/ 	.word	index@(_Z12multi_matrixPxS_S_i)
        /*0014*/ 	.word	0x00000000


	//----- nvinfo : EIATTR_MIN_STACK_SIZE
	.align		4
.L_3:
        /*0018*/ 	.byte	0x04, 0x12
        /*001a*/ 	.short	(.L_5 - .L_4)
	.align		4
.L_4:
        /*001c*/ 	.word	index@(_Z12multi_matrixPxS_S_i)
        /*0020*/ 	.word	0x00000000
.L_5:


//--------------------- .nv.compat                --------------------------
	.section	.nv.compat,"",@"SHT_CUDA_COMPAT_INFO"
	.align	4
        /*0000*/ 	.byte	0x02, 0x09, 0x00, 0x00, 0x02, 0x02, 0x01, 0x00, 0x02, 0x05, 0x05, 0x00, 0x03, 0x07, 0x01, 0x01
        /*0010*/ 	.byte	0x02, 0x03, 0x00, 0x00, 0x02, 0x06, 0x01, 0x00, 0x04, 0x0b, 0x08, 0x00, 0x09, 0x00, 0x00, 0x00
        /*0020*/ 	.byte	0x00, 0x00, 0x00, 0x00


//--------------------- .nv.info._Z12multi_matrixPxS_S_i --------------------------
	.section	.nv.info._Z12multi_matrixPxS_S_i,"",@"SHT_CUDA_INFO"
	.sectionflags	@""
	.align	4


	//----- nvinfo : EIATTR_CUDA_API_VERSION
	.align		4
        /*0000*/ 	.byte	0x04, 0x37
        /*0002*/ 	.short	(.L_7 - .L_6)
.L_6:
        /*0004*/ 	.word	0x00000082


	//----- nvinfo : EIATTR_KPARAM_INFO
	.align		4
.L_7:
        /*0008*/ 	.byte	0x04, 0x17
        /*000a*/ 	.short	(.L_9 - .L_8)
.L_8:
        /*000c*/ 	.word	0x00000000
        /*0010*/ 	.short	0x0003
        /*0012*/ 	.short	0x0018
        /*0014*/ 	.byte	0x00, 0xf0, 0x11, 0x00


	//----- nvinfo : EIATTR_KPARAM_INFO
	.align		4
.L_9:
        /*0018*/ 	.byte	0x04, 0x17
        /*001a*/ 	.short	(.L_11 - .L_10)
.L_10:
        /*001c*/ 	.word	0x00000000
        /*0020*/ 	.short	0x0002
        /*0022*/ 	.short	0x0010
        /*0024*/ 	.byte	0x00, 0xf5, 0x21, 0x00


	//----- nvinfo : EIATTR_KPARAM_INFO
	.align		4
.L_11:
        /*0028*/ 	.byte	0x04, 0x17
        /*002a*/ 	.short	(.L_13 - .L_12)
.L_12:
        /*002c*/ 	.word	0x00000000
        /*0030*/ 	.short	0x0001
        /*0032*/ 	.short	0x0008
        /*0034*/ 	.byte	0x00, 0xf5, 0x21, 0x00


	//----- nvinfo : EIATTR_KPARAM_INFO
	.align		4
.L_13:
        /*0038*/ 	.byte	0x04, 0x17
        /*003a*/ 	.short	(.L_15 - .L_14)
.L_14:
        /*003c*/ 	.word	0x00000000
        /*0040*/ 	.short	0x0000
        /*0042*/ 	.short	0x0000
        /*0044*/ 	.byte	0x00, 0xf5, 0x21, 0x00


	//----- nvinfo : EIATTR_SPARSE_MMA_MASK
	.align		4
.L_15:
        /*0048*/ 	.byte	0x03, 0x50
        /*004a*/ 	.short	0x0000


	//----- nvinfo : EIATTR_MAXREG_COUNT
	.align		4
        /*004c*/ 	.byte	0x03, 0x1b
        /*004e*/ 	.short	0x00ff


	//----- nvinfo : EIATTR_MERCURY_ISA_VERSION
	.align		4
        /*0050*/ 	.byte	0x03, 0x5f
        /*0052*/ 	.short	0x0101


	//----- nvinfo : EIATTR_VRC_CTA_INIT_COUNT
	.align		4
        /*0054*/ 	.byte	0x02, 0x4a
	.zero		1
	.zero		1


	//----- nvinfo : EIATTR_EXIT_INSTR_OFFSETS
	.align		4
        /*0058*/ 	.byte	0x04, 0x1c
        /*005a*/ 	.short	(.L_17 - .L_16)


	//   ....[0]....
.L_16:
        /*005c*/ 	.word	0x000000d0


	//   ....[1]....
        /*0060*/ 	.word	0x000001a0


	//   ....[2]....
        /*0064*/ 	.word	0x00000df0


	//----- nvinfo : EIATTR_CRS_STACK_SIZE
	.align		4
.L_17:
        /*0068*/ 	.byte	0x04, 0x1e
        /*006a*/ 	.short	(.L_19 - .L_18)
.L_18:
        /*006c*/ 	.word	0x00000000


	//----- nvinfo : EIATTR_CBANK_PARAM_SIZE
	.align		4
.L_19:
        /*0070*/ 	.byte	0x03, 0x19
        /*0072*/ 	.short	0x001c


	//----- nvinfo : EIATTR_PARAM_CBANK
	.align		4
        /*0074*/ 	.byte	0x04, 0x0a
        /*0076*/ 	.short	(.L_21 - .L_20)
	.align		4
.L_20:
        /*0078*/ 	.word	index@(.nv.constant0._Z12multi_matrixPxS_S_i)
        /*007c*/ 	.short	0x0380
        /*007e*/ 	.short	0x001c


	//----- nvinfo : EIATTR_SW_WAR
	.align		4
.L_21:
        /*0080*/ 	.byte	0x04, 0x36
        /*0082*/ 	.short	(.L_23 - .L_22)
.L_22:
        /*0084*/ 	.word	0x00000008
.L_23:


//--------------------- .nv.callgraph             --------------------------
	.section	.nv.callgraph,"",@"SHT_CUDA_CALLGRAPH"
	.align	4
	.sectionentsize	8
	.align		4
        /*0000*/ 	.word	0x00000000
	.align		4
        /*0004*/ 	.word	0xffffffff
	.align		4
        /*0008*/ 	.word	0x00000000
	.align		4
        /*000c*/ 	.word	0xfffffffe
	.align		4
        /*0010*/ 	.word	0x00000000
	.align		4
        /*0014*/ 	.word	0xfffffffd
	.align		4
        /*0018*/ 	.word	0x00000000
	.align		4
        /*001c*/ 	.word	0xfffffffc


//--------------------- .text._Z12multi_matrixPxS_S_i --------------------------
	.section	.text._Z12multi_matrixPxS_S_i,"ax",@progbits
	.align	128
        .global         _Z12multi_matrixPxS_S_i
        .type           _Z12multi_matrixPxS_S_i,@function
        .size           _Z12multi_matrixPxS_S_i,(.L_x_12 - _Z12multi_matrixPxS_S_i)
        .other          _Z12multi_matrixPxS_S_i,@"STO_CUDA_ENTRY STV_DEFAULT"
_Z12multi_matrixPxS_S_i:
.text._Z12multi_matrixPxS_S_i:
[----:B------:R-:W-:Y:S01]  /*0000*/  LDC R1, c[0x0][0x37c] ;  /* 0x0000df00ff017b82 */ /* 0x000fe20000000800 */
[----:B------:R-:W0:Y:S01]  /*0010*/  S2R R3, SR_TID.X ;  /* 0x0000000000037919 */ /* 0x000e220000002100 */
[----:B------:R-:W0:Y:S01]  /*0020*/  LDCU UR4, c[0x0][0x360] ;  /* 0x00006c00ff0477ac */ /* 0x000e220008000800 */
[----:B------:R-:W0:Y:S01]  /*0030*/  S2R R0, SR_CTAID.X ;  /* 0x0000000000007919 */ /* 0x000e220000002500 */
[----:B------:R-:W1:Y:S01]  /*0040*/  LDCU UR8, c[0x0][0x398] ;  /* 0x00007300ff0877ac */ /* 0x000e620008000800 */
[----:B------:R-:W2:Y:S01]  /*0050*/  S2R R2, SR_TID.Y ;  /* 0x0000000000027919 */ /* 0x000ea20000002200 */
[----:B------:R-:W3:Y:S01]  /*0060*/  LDCU UR5, c[0x0][0x370] ;  /* 0x00006e00ff0577ac */ /* 0x000ee20008000800 */
[----:B------:R-:W2:Y:S01]  /*0070*/  S2R R5, SR_CTAID.Y ;  /* 0x0000000000057919 */ /* 0x000ea20000002600 */
[----:B------:R-:W2:Y:S01]  /*0080*/  LDCU UR6, c[0x0][0x364] ;  /* 0x00006c80ff0677ac */ /* 0x000ea20008000800 */
[----:B0-----:R-:W-:Y:S01]  /*0090*/  IMAD R3, R0, UR4, R3 ;  /* 0x0000000400037c24 */ /* 0x001fe2000f8e0203 */
[----:B---3--:R-:W-:-:S04]  /*00a0*/  UIMAD UR4, UR4, UR5, URZ ;  /* 0x00000005040472a4 */ /* 0x008fc8000f8e02ff */
[----:B-1----:R-:W-:Y:S01]  /*00b0*/  ISETP.GE.AND P0, PT, R3, UR8, PT ;  /* 0x0000000803007c0c */ /* 0x002fe2000bf06270 */
[----:B--2---:R-:W-:-:S12]  /*00c0*/  IMAD R2, R5, UR6, R2 ;  /* 0x0000000605027c24 */ /* 0x004fd8000f8e0202 */
[----:B------:R-:W-:Y:S05]  /*00d0*/  @P0 EXIT ;  /* 0x000000000000094d */ /* 0x000fea0003800000 */
[----:B------:R-:W-:Y:S01]  /*00e0*/  UISETP.GT.AND UP0, UPT, UR8, URZ, UPT ;  /* 0x000000ff0800728c */ /* 0x000fe2000bf04270 */
[----:B------:R-:W0:Y:S08]  /*00f0*/  LDCU.64 UR10, c[0x0][0x358] ;  /* 0x00006b00ff0a77ac */ /* 0x000e300008000a00 */
[----:B------:R-:W-:Y:S05]  /*0100*/  BRA.U UP0, `(.L_x_0) ;  /* 0x0000000100287547 */ /* 0x000fea000b800000 */
[----:B------:R-:W-:Y:S01]  /*0110*/  ISETP.GE.AND P0, PT, R2, UR8, PT ;  /* 0x0000000802007c0c */ /* 0x000fe2000bf06270 */
[----:B------:R-:W1:-:S12]  /*0120*/  LDCU UR5, c[0x0][0x398] ;  /* 0x00007300ff0577ac */ /* 0x000e580008000800 */
[----:B------:R-:W2:Y:S02]  /*0130*/  @!P0 LDC.64 R6, c[0x0][0x390] ;  /* 0x0000e400ff068b82 */ /* 0x000ea40000000a00 */
.L_x_1:
[C---:B-1-3--:R-:W-:Y:S01]  /*0140*/  @!P0 IMAD R5, R3.reuse, UR5, R2 ;  /* 0x0000000503058c24 */ /* 0x04afe2000f8e0202 */
[----:B------:R-:W-:-:S03]  /*0150*/  IADD3 R3, PT, PT, R3, UR4, RZ ;  /* 0x0000000403037c10 */ /* 0x000fc6000fffe0ff */
[----:B--2---:R-:W-:Y:S01]  /*0160*/  @!P0 IMAD.WIDE R4, R5, 0x8, R6 ;  /* 0x0000000805048825 */ /* 0x004fe200078e0206 */
[----:B------:R-:W-:-:S04]  /*0170*/  ISETP.GE.AND P1, PT, R3, UR5, PT ;  /* 0x0000000503007c0c */ /* 0x000fc8000bf26270 */
[----:B0-----:R3:W-:Y:S09]  /*0180*/  @!P0 STG.E.64 desc[UR10][R4.64], RZ ;  /* 0x000000ff04008986 */ /* 0x0017f2000c101b0a */
[----:B------:R-:W-:Y:S05]  /*0190*/  @!P1 BRA `(.L_x_1) ;  /* 0xfffffffc00e89947 */ /* 0x000fea000383ffff */
[----:B------:R-:W-:Y:S05]  /*01a0*/  EXIT ;  /* 0x000000000000794d */ /* 0x000fea0003800000 */
.L_x_0:
[----:B------:R-:W1:Y:S01]  /*01b0*/  LDCU UR7, c[0x0][0x374] ;  /* 0x00006e80ff0777ac */ /* 0x000e620008000800 */
[----:B------:R-:W-:Y:S02]  /*01c0*/  ULOP3.LUT UR9, UR8, 0x7, URZ, 0xc0, !UPT ;  /* 0x0000000708097892 */ /* 0x000fe4000f8ec0ff */
[----:B------:R-:W-:Y:S02]  /*01d0*/  ULOP3.LUT UR5, UR8, 0x7ffffff8, URZ, 0xc0, !UPT ;  /* 0x7ffffff808057892 */ /* 0x000fe4000f8ec0ff */
[----:B-1----:R-:W-:-:S12]  /*01e0*/  UIMAD UR6, UR6, UR7, URZ ;  /* 0x00000007060672a4 */ /* 0x002fd8000f8e02ff */
.L_x_10:
[----:B-1----:R-:W1:Y:S01]  /*01f0*/  LDCU UR7, c[0x0][0x398] ;  /* 0x00007300ff0777ac */ /* 0x002e620008000800 */
[----:B------:R-:W-:Y:S01]  /*0200*/  BSSY.RECONVERGENT B0, `(.L_x_2) ;  /* 0x00000bb000007945 */ /* 0x000fe20003800200 */
[----:B-1----:R-:W-:-:S04]  /*0210*/  MOV R4, UR7 ;  /* 0x0000000700047c02 */ /* 0x002fc80008000f00 */
[----:B------:R-:W-:-:S13]  /*0220*/  ISETP.GE.AND P0, PT, R2, R4, PT ;  /* 0x000000040200720c */ /* 0x000fda0003f06270 */
[----:B------:R-:W-:Y:S05]  /*0230*/  @P0 BRA `(.L_x_3) ;  /* 0x0000000800dc0947 */ /* 0x000fea0003800000 */
[----:B------:R-:W-:Y:S01]  /*0240*/  IMAD R5, R3, R4, RZ ;  /* 0x0000000403057224 */ /* 0x000fe200078e02ff */
[----:B------:R-:W-:-:S07]  /*0250*/  MOV R7, R2 ;  /* 0x0000000200077202 */ /* 0x000fce0000000f00 */
.L_x_9:
[----:B-1----:R-:W1:Y:S01]  /*0260*/  LDCU UR7, c[0x0][0x398] ;  /* 0x00007300ff0777ac */ /* 0x002e620008000800 */
[----:B------:R-:W-:Y:S02]  /*0270*/  CS2R R16, SRZ ;  /* 0x0000000000107805 */ /* 0x000fe4000001ff00 */
[----:B-1----:R-:W-:-:S04]  /*0280*/  MOV R4, UR7 ;  /* 0x0000000700047c02 */ /* 0x002fc80008000f00 */
[----:B------:R-:W-:-:S04]  /*0290*/  IADD3 R0, PT, PT, R4, -0x1, RZ ;  /* 0xffffffff04007810 */ /* 0x000fc80007ffe0ff */
[----:B------:R-:W-:Y:S01]  /*02a0*/  ISETP.GE.U32.AND P0, PT, R0, 0x7, PT ;  /* 0x000000070000780c */ /* 0x000fe20003f06070 */
[----:B------:R-:W-:-:S12]  /*02b0*/  HFMA2 R0, -RZ, RZ, 0, 0 ;  /* 0x00000000ff007431 */ /* 0x000fd800000001ff */
[----:B------:R-:W-:Y:S05]  /*02c0*/  @!P0 BRA `(.L_x_4) ;  /* 0x0000000400548947 */ /* 0x000fea0003800000 */
[----:B------:R-:W-:Y:S01]  /*02d0*/  UIADD3 UR7, UPT, UPT, -UR5, URZ, URZ ;  /* 0x000000ff05077290 */ /* 0x000fe2000fffe1ff */
[----:B------:R-:W-:Y:S01]  /*02e0*/  IADD3 R10, PT, PT, R7, R4, RZ ;  /* 0x00000004070a7210 */ /* 0x000fe20007ffe0ff */
[C-C-:B------:R-:W-:Y:S01]  /*02f0*/  IMAD R11, R4.reuse, 0x3, R7.reuse ;  /* 0x00000003040b7824 */ /* 0x140fe200078e0207 */
[CC--:B------:R-:W-:Y:S01]  /*0300*/  LEA R9, R4.reuse, R7.reuse, 0x1 ;  /* 0x0000000704097211 */ /* 0x0c0fe200078e08ff */
[C-C-:B------:R-:W-:Y:S01]  /*0310*/  IMAD R25, R4.reuse, 0x5, R7.reuse ;  /* 0x0000000504197824 */ /* 0x140fe200078e0207 */
[C---:B------:R-:W-:Y:S01]  /*0320*/  LEA R23, R4.reuse, R7, 0x2 ;  /* 0x0000000704177211 */ /* 0x040fe200078e10ff */
[C-C-:B------:R-:W-:Y:S01]  /*0330*/  IMAD R27, R4.reuse, 0x6, R7.reuse ;  /* 0x00000006041b7824 */ /* 0x140fe200078e0207 */
[----:B------:R-:W-:Y:S01]  /*0340*/  CS2R R16, SRZ ;  /* 0x0000000000107805 */ /* 0x000fe2000001ff00 */
[----:B------:R-:W-:Y:S01]  /*0350*/  IMAD R29, R4, 0x7, R7 ;  /* 0x00000007041d7824 */ /* 0x000fe200078e0207 */
[----:B------:R-:W-:Y:S02]  /*0360*/  MOV R6, R5 ;  /* 0x0000000500067202 */ /* 0x000fe40000000f00 */
[----:B------:R-:W-:-:S02]  /*0370*/  MOV R8, R7 ;  /* 0x0000000700087202 */ /* 0x000fc40000000f00 */
[----:B------:R-:W-:-:S07]  /*0380*/  MOV R0, UR7 ;  /* 0x0000000700007c02 */ /* 0x000fce0008000f00 */
.L_x_5:
[----:B------:R-:W1:Y:S08]  /*0390*/  LDC.64 R20, c[0x0][0x388] ;  /* 0x0000e200ff147b82 */ /* 0x000e700000000a00 */
[----:B------:R-:W2:Y:S01]  /*03a0*/  LDC.64 R18, c[0x0][0x380] ;  /* 0x0000e000ff127b82 */ /* 0x000ea20000000a00 */
[----:B-1----:R-:W-:-:S06]  /*03b0*/  IMAD.WIDE.U32 R12, R8, 0x8, R20 ;  /* 0x00000008080c7825 */ /* 0x002fcc00078e0014 */
[----:B0-----:R-:W3:Y:S01]  /*03c0*/  LDG.E.64 R12, desc[UR10][R12.64] ;  /* 0x0000000a0c0c7981 */ /* 0x001ee2000c1e1b00 */
[----:B--2---:R-:W-:-:S05]  /*03d0*/  IMAD.WIDE R18, R6, 0x8, R18 ;  /* 0x0000000806127825 */ /* 0x004fca00078e0212 */
[----:B------:R-:W3:Y:S02]  /*03e0*/  LDG.E.64 R14, desc[UR10][R18.64] ;  /* 0x0000000a120e7981 */ /* 0x000ee4000c1e1b00 */
[----:B---3--:R-:W-:Y:S02]  /*03f0*/  IMAD R22, R13, R14, RZ ;  /* 0x0000000e0d167224 */ /* 0x008fe400078e02ff */
[----:B------:R-:W-:-:S04]  /*0400*/  IMAD.WIDE.U32 R16, R14, R12, R16 ;  /* 0x0000000c0e107225 */ /* 0x000fc800078e0010 */
[----:B------:R-:W-:Y:S02]  /*0410*/  IMAD R22, R15, R12, R22 ;  /* 0x0000000c0f167224 */ /* 0x000fe400078e0216 */
[----:B------:R-:W-:-:S05]  /*0420*/  IMAD.WIDE.U32 R14, R10, 0x8, R20 ;  /* 0x000000080a0e7825 */ /* 0x000fca00078e0014 */
[----:B------:R-:W2:Y:S04]  /*0430*/  LDG.E.64 R12, desc[UR10][R14.64] ;  /* 0x0000000a0e0c7981 */ /* 0x000ea8000c1e1b00 */
[----:B------:R-:W2:Y:S01]  /*0440*/  LDG.E.64 R14, desc[UR10][R18.64+0x8] ;  /* 0x0000080a120e7981 */ /* 0x000ea2000c1e1b00 */
[----:B------:R-:W-:Y:S01]  /*0450*/  IADD3 R17, PT, PT, R17, R22, RZ ;  /* 0x0000001611117210 */ /* 0x000fe20007ffe0ff */
[----:B--2---:R-:W-:Y:S02]  /*0460*/  IMAD R13, R13, R14, RZ ;  /* 0x0000000e0d0d7224 */ /* 0x004fe400078e02ff */
[----:B------:R-:W-:-:S04]  /*0470*/  IMAD.WIDE.U32 R16, R14, R12, R16 ;  /* 0x0000000c0e107225 */ /* 0x000fc800078e0010 */
[----:B------:R-:W-:Y:S02]  /*0480*/  IMAD R22, R15, R12, R13 ;  /* 0x0000000c0f167224 */ /* 0x000fe400078e020d */
[----:B------:R-:W-:Y:S01]  /*0490*/  IMAD.WIDE.U32 R12, R9, 0x8, R20 ;  /* 0x00000008090c7825 */ /* 0x000fe200078e0014 */
[----:B------:R-:W2:Y:S05]  /*04a0*/  LDG.E.64 R14, desc[UR10][R18.64+0x10] ;  /* 0x0000100a120e7981 */ /* 0x000eaa000c1e1b00 */
[----:B------:R-:W2:Y:S01]  /*04b0*/  LDG.E.64 R12, desc[UR10][R12.64] ;  /* 0x0000000a0c0c7981 */ /* 0x000ea2000c1e1b00 */
[----:B------:R-:W-:Y:S01]  /*04c0*/  IADD3 R17, PT, PT, R17, R22, RZ ;  /* 0x0000001611117210 */ /* 0x000fe20007ffe0ff */
[----:B--2---:R-:W-:-:S02]  /*04d0*/  IMAD R22, R13, R14, RZ ;  /* 0x0000000e0d167224 */ /* 0x004fc400078e02ff */
        /* <DEDUP_REMOVED lines=23> */
[--C-:B------:R-:W-:Y:S01]  /*0650*/  IMAD.WIDE.U32 R12, R27, 0x8, R20.reuse ;  /* 0x000000081b0c7825 */ /* 0x100fe200078e0014 */
[----:B------:R-:W2:Y:S05]  /*0660*/  LDG.E.64 R14, desc[UR10][R18.64+0x30] ;  /* 0x0000300a120e7981 */ /* 0x000eaa000c1e1b00 */
[----:B------:R-:W2:Y:S01]  /*0670*/  LDG.E.64 R12, desc[UR10][R12.64] ;  /* 0x0000000a0c0c7981 */ /* 0x000ea2000c1e1b00 */
[----:B------:R-:W-:-:S03]  /*0680*/  IMAD.WIDE.U32 R20, R29, 0x8, R20 ;  /* 0x000000081d147825 */ /* 0x000fc600078e0014 */
[----:B------:R-:W3:Y:S04]  /*0690*/  LDG.E.64 R18, desc[UR10][R18.64+0x38] ;  /* 0x0000380a12127981 */ /* 0x000ee8000c1e1b00 */
[----:B------:R-:W3:Y:S01]  /*06a0*/  LDG.E.64 R20, desc[UR10][R20.64] ;  /* 0x0000000a14147981 */ /* 0x000ee2000c1e1b00 */
[----:B------:R-:W-:Y:S02]  /*06b0*/  IADD3 R17, PT, PT, R17, R22, RZ ;  /* 0x0000001611117210 */ /* 0x000fe40007ffe0ff */
[----:B------:R-:W-:-:S04]  /*06c0*/  IADD3 R0, PT, PT, R0, 0x8, RZ ;  /* 0x0000000800007810 */ /* 0x000fc80007ffe0ff */
[----:B------:R-:W-:Y:S02]  /*06d0*/  ISETP.NE.AND P0, PT, R0, RZ, PT ;  /* 0x000000ff0000720c */ /* 0x000fe40003f05270 */
[----:B------:R-:W-:Y:S02]  /*06e0*/  IADD3 R6, PT, PT, R6, 0x8, RZ ;  /* 0x0000000806067810 */ /* 0x000fe40007ffe0ff */
[C---:B------:R-:W-:Y:S02]  /*06f0*/  LEA R10, R4.reuse, R10, 0x3 ;  /* 0x0000000a040a7211 */ /* 0x040fe400078e18ff */
[C---:B------:R-:W-:Y:S02]  /*0700*/  LEA R9, R4.reuse, R9, 0x3 ;  /* 0x0000000904097211 */ /* 0x040fe400078e18ff */
[C---:B------:R-:W-:Y:S02]  /*0710*/  LEA R11, R4.reuse, R11, 0x3 ;  /* 0x0000000b040b7211 */ /* 0x040fe400078e18ff */
[----:B------:R-:W-:-:S02]  /*0720*/  LEA R23, R4, R23, 0x3 ;  /* 0x0000001704177211 */ /* 0x000fc400078e18ff */
[C---:B------:R-:W-:Y:S02]  /*0730*/  LEA R25, R4.reuse, R25, 0x3 ;  /* 0x0000001904197211 */ /* 0x040fe400078e18ff */
[C---:B------:R-:W-:Y:S02]  /*0740*/  LEA R27, R4.reuse, R27, 0x3 ;  /* 0x0000001b041b7211 */ /* 0x040fe400078e18ff */
[C---:B------:R-:W-:Y:S02]  /*0750*/  LEA R29, R4.reuse, R29, 0x3 ;  /* 0x0000001d041d7211 */ /* 0x040fe400078e18ff */
[----:B------:R-:W-:Y:S01]  /*0760*/  LEA R8, R4, R8, 0x3 ;  /* 0x0000000804087211 */ /* 0x000fe200078e18ff */
[----:B--2---:R-:W-:-:S04]  /*0770*/  IMAD R22, R13, R14, RZ ;  /* 0x0000000e0d167224 */ /* 0x004fc800078e02ff */
[-C--:B------:R-:W-:Y:S02]  /*0780*/  IMAD R22, R15, R12.reuse, R22 ;  /* 0x0000000c0f167224 */ /* 0x080fe400078e0216 */
[----:B------:R-:W-:-:S04]  /*0790*/  IMAD.WIDE.U32 R14, R14, R12, R16 ;  /* 0x0000000c0e0e7225 */ /* 0x000fc800078e0010 */
[----:B---3--:R-:W-:Y:S01]  /*07a0*/  IMAD R17, R21, R18, RZ ;  /* 0x0000001215117224 */ /* 0x008fe200078e02ff */
[----:B------:R-:W-:Y:S02]  /*07b0*/  IADD3 R13, PT, PT, R15, R22, RZ ;  /* 0x000000160f0d7210 */ /* 0x000fe40007ffe0ff */
[----:B------:R-:W-:Y:S01]  /*07c0*/  MOV R12, R14 ;  /* 0x0000000e000c7202 */ /* 0x000fe20000000f00 */
[----:B------:R-:W-:-:S04]  /*07d0*/  IMAD R15, R19, R20, R17 ;  /* 0x00000014130f7224 */ /* 0x000fc800078e0211 */
[----:B------:R-:W-:-:S05]  /*07e0*/  IMAD.WIDE.U32 R16, R18, R20, R12 ;  /* 0x0000001412107225 */ /* 0x000fca00078e000c */
[----:B------:R-:W-:Y:S01]  /*07f0*/  IADD3 R17, PT, PT, R17, R15, RZ ;  /* 0x0000000f11117210 */ /* 0x000fe20007ffe0ff */
[----:B------:R-:W-:Y:S06]  /*0800*/  @P0 BRA `(.L_x_5) ;  /* 0xfffffff800e00947 */ /* 0x000fec000383ffff */
[----:B------:R-:W-:-:S07]  /*0810*/  MOV R0, UR5 ;  /* 0x0000000500007c02 */ /* 0x000fce0008000f00 */
.L_x_4:
[----:B------:R-:W-:-:S09]  /*0820*/  UISETP.NE.AND UP0, UPT, UR9, URZ, UPT ;  /* 0x000000ff0900728c */ /* 0x000fd2000bf05270 */
[----:B------:R-:W-:Y:S05]  /*0830*/  BRA.U !UP0, `(.L_x_6) ;  /* 0x0000000508407547 */ /* 0x000fea000b800000 */
[----:B------:R-:W-:-:S04]  /*0840*/  UIADD3 UR7, UPT, UPT, UR9, -0x1, URZ ;  /* 0xffffffff09077890 */ /* 0x000fc8000fffe0ff */
[----:B------:R-:W-:-:S09]  /*0850*/  UISETP.GE.U32.AND UP0, UPT, UR7, 0x3, UPT ;  /* 0x000000030700788c */ /* 0x000fd2000bf06070 */
[----:B------:R-:W-:Y:S05]  /*0860*/  BRA.U !UP0, `(.L_x_7) ;  /* 0x0000000108947547 */ /* 0x000fea000b800000 */
[----:B------:R-:W1:Y:S01]  /*0870*/  LDC.64 R8, c[0x0][0x388] ;  /* 0x0000e200ff087b82 */ /* 0x000e620000000a00 */
[----:B------:R-:W-:Y:S01]  /*0880*/  IADD3 R11, PT, PT, R5, R0, RZ ;  /* 0x00000000050b7210 */ /* 0x000fe20007ffe0ff */
[----:B------:R-:W-:-:S06]  /*0890*/  IMAD R15, R0, R4, R7 ;  /* 0x00000004000f7224 */ /* 0x000fcc00078e0207 */
[----:B------:R-:W2:Y:S01]  /*08a0*/  LDC.64 R24, c[0x0][0x380] ;  /* 0x0000e000ff187b82 */ /* 0x000ea20000000a00 */
[C---:B------:R-:W-:Y:S01]  /*08b0*/  IADD3 R21, PT, PT, R15.reuse, R4, RZ ;  /* 0x000000040f157210 */ /* 0x040fe20007ffe0ff */
[----:B-1----:R-:W-:-:S06]  /*08c0*/  IMAD.WIDE.U32 R12, R15, 0x8, R8 ;  /* 0x000000080f0c7825 */ /* 0x002fcc00078e0008 */
[----:B0-----:R-:W3:Y:S01]  /*08d0*/  LDG.E.64 R12, desc[UR10][R12.64] ;  /* 0x0000000a0c0c7981 */ /* 0x001ee2000c1e1b00 */
[----:B--2---:R-:W-:-:S05]  /*08e0*/  IMAD.WIDE R24, R11, 0x8, R24 ;  /* 0x000000080b187825 */ /* 0x004fca00078e0218 */
[----:B------:R-:W3:Y:S01]  /*08f0*/  LDG.E.64 R10, desc[UR10][R24.64] ;  /* 0x0000000a180a7981 */ /* 0x000ee2000c1e1b00 */
[C-C-:B------:R-:W-:Y:S01]  /*0900*/  IMAD.WIDE.U32 R18, R21.reuse, 0x8, R8.reuse ;  /* 0x0000000815127825 */ /* 0x140fe200078e0008 */
[-C--:B------:R-:W-:Y:S02]  /*0910*/  IADD3 R23, PT, PT, R21, R4.reuse, RZ ;  /* 0x0000000415177210 */ /* 0x080fe40007ffe0ff */
[----:B------:R-:W2:Y:S04]  /*0920*/  LDG.E.64 R14, desc[UR10][R24.64+0x8] ;  /* 0x0000080a180e7981 */ /* 0x000ea8000c1e1b00 */
[----:B------:R-:W2:Y:S01]  /*0930*/  LDG.E.64 R18, desc[UR10][R18.64] ;  /* 0x0000000a12127981 */ /* 0x000ea2000c1e1b00 */
[C---:B------:R-:W-:Y:S01]  /*0940*/  IMAD.WIDE.U32 R20, R23.reuse, 0x8, R8 ;  /* 0x0000000817147825 */ /* 0x040fe200078e0008 */
[----:B------:R-:W-:-:S02]  /*0950*/  IADD3 R27, PT, PT, R23, R4, RZ ;  /* 0x00000004171b7210 */ /* 0x000fc40007ffe0ff */
[----:B------:R-:W4:Y:S04]  /*0960*/  LDG.E.64 R22, desc[UR10][R24.64+0x10] ;  /* 0x0000100a18167981 */ /* 0x000f28000c1e1b00 */
[----:B------:R-:W4:Y:S01]  /*0970*/  LDG.E.64 R20, desc[UR10][R20.64] ;  /* 0x0000000a14147981 */ /* 0x000f22000c1e1b00 */
[----:B------:R-:W-:-:S03]  /*0980*/  IMAD.WIDE.U32 R8, R27, 0x8, R8 ;  /* 0x000000081b087825 */ /* 0x000fc600078e0008 */
[----:B------:R-:W5:Y:S04]  /*0990*/  LDG.E.64 R26, desc[UR10][R24.64+0x18] ;  /* 0x0000180a181a7981 */ /* 0x000f68000c1e1b00 */
[----:B------:R-:W5:Y:S01]  /*09a0*/  LDG.E.64 R8, desc[UR10][R8.64] ;  /* 0x0000000a08087981 */ /* 0x000f62000c1e1b00 */
[----:B------:R-:W-:Y:S01]  /*09b0*/  IADD3 R0, PT, PT, R0, 0x4, RZ ;  /* 0x0000000400007810 */ /* 0x000fe20007ffe0ff */
[----:B---3--:R-:W-:Y:S02]  /*09c0*/  IMAD R13, R13, R10, RZ ;  /* 0x0000000a0d0d7224 */ /* 0x008fe400078e02ff */
[----:B------:R-:W-:-:S04]  /*09d0*/  IMAD.WIDE.U32 R16, R10, R12, R16 ;  /* 0x0000000c0a107225 */ /* 0x000fc800078e0010 */
[----:B------:R-:W-:Y:S02]  /*09e0*/  IMAD R13, R11, R12, R13 ;  /* 0x0000000c0b0d7224 */ /* 0x000fe400078e020d */
[----:B--2---:R-:W-:-:S03]  /*09f0*/  IMAD R11, R19, R14, RZ ;  /* 0x0000000e130b7224 */ /* 0x004fc600078e02ff */
[----:B------:R-:W-:Y:S01]  /*0a00*/  IADD3 R17, PT, PT, R17, R13, RZ ;  /* 0x0000000d11117210 */ /* 0x000fe20007ffe0ff */
[-C--:B------:R-:W-:Y:S02]  /*0a10*/  IMAD R11, R15, R18.reuse, R11 ;  /* 0x000000120f0b7224 */ /* 0x080fe400078e020b */
[----:B------:R-:W-:-:S05]  /*0a20*/  IMAD.WIDE.U32 R14, R14, R18, R16 ;  /* 0x000000120e0e7225 */ /* 0x000fca00078e0010 */
[----:B------:R-:W-:Y:S01]  /*0a30*/  IADD3 R15, PT, PT, R15, R11, RZ ;  /* 0x0000000b0f0f7210 */ /* 0x000fe20007ffe0ff */
[----:B----4-:R-:W-:-:S04]  /*0a40*/  IMAD R11, R21, R22, RZ ;  /* 0x00000016150b7224 */ /* 0x010fc800078e02ff */
[-C--:B------:R-:W-:Y:S02]  /*0a50*/  IMAD R11, R23, R20.reuse, R11 ;  /* 0x00000014170b7224 */ /* 0x080fe400078e020b */
[----:B------:R-:W-:-:S04]  /*0a60*/  IMAD.WIDE.U32 R20, R22, R20, R14 ;  /* 0x0000001416147225 */ /* 0x000fc800078e000e */
[----:B-----5:R-:W-:Y:S01]  /*0a70*/  IMAD R9, R9, R26, RZ ;  /* 0x0000001a09097224 */ /* 0x020fe200078e02ff */
[----:B------:R-:W-:-:S03]  /*0a80*/  IADD3 R21, PT, PT, R21, R11, RZ ;  /* 0x0000000b15157210 */ /* 0x000fc60007ffe0ff */
[-C--:B------:R-:W-:Y:S02]  /*0a90*/  IMAD R9, R27, R8.reuse, R9 ;  /* 0x000000081b097224 */ /* 0x080fe400078e0209 */
[----:B------:R-:W-:-:S05]  /*0aa0*/  IMAD.WIDE.U32 R16, R26, R8, R20 ;  /* 0x000000081a107225 */ /* 0x000fca00078e0014 */
[----:B------:R-:W-:-:S07]  /*0ab0*/  IADD3 R17, PT, PT, R17, R9, RZ ;  /* 0x0000000911117210 */ /* 0x000fce0007ffe0ff */
.L_x_7:
[----:B------:R-:W-:-:S13]  /*0ac0*/  LOP3.LUT P0, R6, R4, 0x3, RZ, 0xc0, !PT ;  /* 0x0000000304067812 */ /* 0x000fda000780c0ff */
[----:B------:R-:W-:Y:S05]  /*0ad0*/  @!P0 BRA `(.L_x_6) ;  /* 0x0000000000988947 */ /* 0x000fea0003800000 */
[----:B------:R-:W-:Y:S02]  /*0ae0*/  ISETP.NE.AND P0, PT, R6, 0x1, PT ;  /* 0x000000010600780c */ /* 0x000fe40003f05270 */
[----:B------:R-:W-:-:S04]  /*0af0*/  LOP3.LUT R8, R4, 0x1, RZ, 0xc0, !PT ;  /* 0x0000000104087812 */ /* 0x000fc800078ec0ff */
[----:B------:R-:W-:-:S07]  /*0b00*/  ISETP.NE.U32.AND P1, PT, R8, 0x1, PT ;  /* 0x000000010800780c */ /* 0x000fce0003f25070 */
[----:B------:R-:W-:Y:S06]  /*0b10*/  @!P0 BRA `(.L_x_8) ;  /* 0x0000000000548947 */ /* 0x000fec0003800000 */
[----:B------:R-:W1:Y:S01]  /*0b20*/  LDC.64 R12, c[0x0][0x388] ;  /* 0x0000e200ff0c7b82 */ /* 0x000e620000000a00 */
[----:B------:R-:W-:Y:S01]  /*0b30*/  IMAD R15, R0, R4, R7 ;  /* 0x00000004000f7224 */ /* 0x000fe200078e0207 */
[----:B------:R-:W-:-:S06]  /*0b40*/  IADD3 R9, PT, PT, R5, R0, RZ ;  /* 0x0000000005097210 */ /* 0x000fcc0007ffe0ff */
[----:B------:R-:W2:Y:S01]  /*0b50*/  LDC.64 R18, c[0x0][0x380] ;  /* 0x0000e000ff127b82 */ /* 0x000ea20000000a00 */
[C---:B-1----:R-:W-:Y:S01]  /*0b60*/  IMAD.WIDE.U32 R10, R15.reuse, 0x8, R12 ;  /* 0x000000080f0a7825 */ /* 0x042fe200078e000c */
[----:B------:R-:W-:-:S05]  /*0b70*/  IADD3 R15, PT, PT, R15, R4, RZ ;  /* 0x000000040f0f7210 */ /* 0x000fca0007ffe0ff */
[----:B0-----:R-:W3:Y:S01]  /*0b80*/  LDG.E.64 R10, desc[UR10][R10.64] ;  /* 0x0000000a0a0a7981 */ /* 0x001ee2000c1e1b00 */
[----:B--2---:R-:W-:-:S05]  /*0b90*/  IMAD.WIDE R18, R9, 0x8, R18 ;  /* 0x0000000809127825 */ /* 0x004fca00078e0212 */
[----:B------:R-:W3:Y:S01]  /*0ba0*/  LDG.E.64 R8, desc[UR10][R18.64] ;  /* 0x0000000a12087981 */ /* 0x000ee2000c1e1b00 */
[----:B------:R-:W-:-:S03]  /*0bb0*/  IMAD.WIDE.U32 R14, R15, 0x8, R12 ;  /* 0x000000080f0e7825 */ /* 0x000fc600078e000c */
[----:B------:R-:W2:Y:S04]  /*0bc0*/  LDG.E.64 R12, desc[UR10][R18.64+0x8] ;  /* 0x0000080a120c7981 */ /* 0x000ea8000c1e1b00 */
[----:B------:R-:W2:Y:S01]  /*0bd0*/  LDG.E.64 R14, desc[UR10][R14.64] ;  /* 0x0000000a0e0e7981 */ /* 0x000ea2000c1e1b00 */
        /* <DEDUP_REMOVED lines=8> */
[----:B------:R-:W-:-:S07]  /*0c60*/  IADD3 R17, PT, PT, R17, R9, RZ ;  /* 0x0000000911117210 */ /* 0x000fce0007ffe0ff */
.L_x_8:
[----:B------:R-:W-:Y:S05]  /*0c70*/  @P1 BRA `(.L_x_6) ;  /* 0x0000000000301947 */ /* 0x000fea0003800000 */
[----:B------:R-:W1:Y:S01]  /*0c80*/  LDC.64 R8, c[0x0][0x380] ;  /* 0x0000e000ff087b82 */ /* 0x000e620000000a00 */
[----:B------:R-:W-:Y:S01]  /*0c90*/  IADD3 R13, PT, PT, R5, R0, RZ ;  /* 0x00000000050d7210 */ /* 0x000fe20007ffe0ff */
[----:B------:R-:W-:-:S06]  /*0ca0*/  IMAD R15, R0, R4, R7 ;  /* 0x00000004000f7224 */ /* 0x000fcc00078e0207 */
[----:B------:R-:W2:Y:S01]  /*0cb0*/  LDC.64 R10, c[0x0][0x388] ;  /* 0x0000e200ff0a7b82 */ /* 0x000ea20000000a00 */
[----:B-1----:R-:W-:-:S06]  /*0cc0*/  IMAD.WIDE R8, R13, 0x8, R8 ;  /* 0x000000080d087825 */ /* 0x002fcc00078e0208 */
[----:B0-----:R-:W3:Y:S01]  /*0cd0*/  LDG.E.64 R8, desc[UR10][R8.64] ;  /* 0x0000000a08087981 */ /* 0x001ee2000c1e1b00 */
[----:B--2---:R-:W-:-:S06]  /*0ce0*/  IMAD.WIDE.U32 R10, R15, 0x8, R10 ;  /* 0x000000080f0a7825 */ /* 0x004fcc00078e000a */
[----:B------:R-:W3:Y:S02]  /*0cf0*/  LDG.E.64 R10, desc[UR10][R10.64] ;  /* 0x0000000a0a0a7981 */ /* 0x000ee4000c1e1b00 */
[----:B---3--:R-:W-:Y:S02]  /*0d00*/  IMAD R13, R11, R8, RZ ;  /* 0x000000080b0d7224 */ /* 0x008fe400078e02ff */
[----:B------:R-:W-:-:S04]  /*0d10*/  IMAD.WIDE.U32 R16, R8, R10, R16 ;  /* 0x0000000a08107225 */ /* 0x000fc800078e0010 */
[----:B------:R-:W-:-:S05]  /*0d20*/  IMAD R13, R9, R10, R13 ;  /* 0x0000000a090d7224 */ /* 0x000fca00078e020d */
[----:B------:R-:W-:-:S07]  /*0d30*/  IADD3 R17, PT, PT, R17, R13, RZ ;  /* 0x0000000d11117210 */ /* 0x000fce0007ffe0ff */
.L_x_6:
[----:B------:R-:W1:Y:S01]  /*0d40*/  LDC.64 R8, c[0x0][0x390] ;  /* 0x0000e400ff087b82 */ /* 0x000e620000000a00 */
[----:B------:R-:W-:Y:S02]  /*0d50*/  IADD3 R11, PT, PT, R5, R7, RZ ;  /* 0x00000007050b7210 */ /* 0x000fe40007ffe0ff */
[----:B------:R-:W-:-:S04]  /*0d60*/  IADD3 R7, PT, PT, R7, UR6, RZ ;  /* 0x0000000607077c10 */ /* 0x000fc8000fffe0ff */
[----:B------:R-:W-:Y:S01]  /*0d70*/  ISETP.GE.AND P0, PT, R7, R4, PT ;  /* 0x000000040700720c */ /* 0x000fe20003f06270 */
[----:B-1----:R-:W-:-:S05]  /*0d80*/  IMAD.WIDE R8, R11, 0x8, R8 ;  /* 0x000000080b087825 */ /* 0x002fca00078e0208 */
[----:B0-----:R1:W-:Y:S07]  /*0d90*/  STG.E.64 desc[UR10][R8.64], R16 ;  /* 0x0000001008007986 */ /* 0x0013ee000c101b0a */
[----:B------:R-:W-:Y:S05]  /*0da0*/  @!P0 BRA `(.L_x_9) ;  /* 0xfffffff4002c8947 */ /* 0x000fea000383ffff */
.L_x_3:
[----:B0-----:R-:W-:Y:S05]  /*0db0*/  BSYNC.RECONVERGENT B0 ;  /* 0x0000000000007941 */ /* 0x001fea0003800200 */
.L_x_2:
[----:B------:R-:W-:-:S04]  /*0dc0*/  IADD3 R3, PT, PT, R3, UR4, RZ ;  /* 0x0000000403037c10 */ /* 0x000fc8000fffe0ff */
[----:B------:R-:W-:-:S13]  /*0dd0*/  ISETP.GE.AND P0, PT, R3, R4, PT ;  /* 0x000000040300720c */ /* 0x000fda0003f06270 */
[----:B------:R-:W-:Y:S05]  /*0de0*/  @!P0 BRA `(.L_x_10) ;  /* 0xfffffff400008947 */ /* 0x000fea000383ffff */
[----:B------:R-:W-:Y:S05]  /*0df0*/  EXIT ;  /* 0x000000000000794d */ /* 0x000fea0003800000 */
.L_x_11:
[----:B------:R-:W-:-:S00]  /*0e00*/  BRA `(.L_x_11) ;  /* 0xfffffffc00fc7947 */ /* 0x000fc0000383ffff */
[----:B------:R-:W-:-:S00]  /*0e10*/  NOP ;  /* 0x0000000000007918 */ /* 0x000fc00000000000 */
        /* <DEDUP_REMOVED lines=14> */
.L_x_12:


//--------------------- .nv.shared.reserved.0     --------------------------
	.section	.nv.shared.reserved.0,"aw",@nobits
	.weak		__nv_reservedSMEM_offset_0_alias
	.size		__nv_reservedSMEM_offset_0_alias, 0, 64
	.other		__nv_reservedSMEM_offset_0_alias,@"STO_CUDA_RESERVED_SHARED STV_DEFAULT"
__nv_reservedSMEM_offset_0_alias:
	.zero		0
	.zero		64


//--------------------- .nv.constant0._Z12multi_matrixPxS_S_i --------------------------
	.section	.nv.constant0._Z12multi_matrixPxS_S_i,"a",@progbits
	.sectionflags	@""
	.align	4
.nv.constant0._Z12multi_matrixPxS_S_i:
	.zero		924


//--------------------- SYMBOLS --------------------------

	.type		.nv.reservedSmem.offset0,@object
	.size		.nv.reservedSmem.offset0,0x4
